	.headerflags	@"EF_CUDA_TEXMODE_UNIFIED EF_CUDA_64BIT_ADDRESS EF_CUDA_ACCELERATORS EF_CUDA_SM90 EF_CUDA_VIRTUAL_SM(EF_CUDA_SM90)"
	.elftype	@"ET_EXEC"


//--------------------- .nv.info                  --------------------------
	.section	.nv.info,"",@"SHT_CUDA_INFO"
	.align	4


	//----- nvinfo : EIATTR_REGCOUNT
	.align		4
        /*0000*/ 	.byte	0x04, 0x2f
        /*0002*/ 	.short	(.L_1 - .L_0)
	.align		4
.L_0:
        /*0004*/ 	.word	index@(triton_poi_fused__softmax_div_masked_fill_3)
        /*0008*/ 	.word	0x00000010


	//----- nvinfo : EIATTR_MIN_STACK_SIZE
	.align		4
.L_1:
        /*000c*/ 	.byte	0x04, 0x12
        /*000e*/ 	.short	(.L_3 - .L_2)
	.align		4
.L_2:
        /*0010*/ 	.word	index@(triton_poi_fused__softmax_div_masked_fill_3)
        /*0014*/ 	.word	0x00000000


	//----- nvinfo : EIATTR_FRAME_SIZE
	.align		4
.L_3:
        /*0018*/ 	.byte	0x04, 0x11
        /*001a*/ 	.short	(.L_5 - .L_4)
	.align		4
.L_4:
        /*001c*/ 	.word	index@(triton_poi_fused__softmax_div_masked_fill_3)
        /*0020*/ 	.word	0x00000000


	//----- nvinfo : EIATTR_MIN_STACK_SIZE
	.align		4
.L_5:
        /*0024*/ 	.byte	0x04, 0x12
        /*0026*/ 	.short	(.L_7 - .L_6)
	.align		4
.L_6:
        /*0028*/ 	.word	index@(triton_poi_fused__softmax_div_masked_fill_3)
        /*002c*/ 	.word	0x00000000
.L_7:


//--------------------- .nv.info.triton_poi_fused__softmax_div_masked_fill_3 --------------------------
	.section	.nv.info.triton_poi_fused__softmax_div_masked_fill_3,"",@"SHT_CUDA_INFO"
	.sectionflags	@""
	.align	4


	//----- nvinfo : EIATTR_CUDA_API_VERSION
	.align		4
        /*0000*/ 	.byte	0x04, 0x37
        /*0002*/ 	.short	(.L_9 - .L_8)
.L_8:
        /*0004*/ 	.word	0x0000007c


	//----- nvinfo : EIATTR_KPARAM_INFO
	.align		4
.L_9:
        /*0008*/ 	.byte	0x04, 0x17
        /*000a*/ 	.short	(.L_11 - .L_10)
.L_10:
        /*000c*/ 	.word	0x00000000
        /*0010*/ 	.short	0x0004
        /*0012*/ 	.short	0x0020
        /*0014*/ 	.byte	0x00, 0xf0, 0x11, 0x00


	//----- nvinfo : EIATTR_KPARAM_INFO
	.align		4
.L_11:
        /*0018*/ 	.byte	0x04, 0x17
        /*001a*/ 	.short	(.L_13 - .L_12)
.L_12:
        /*001c*/ 	.word	0x00000000
        /*0020*/ 	.short	0x0003
        /*0022*/ 	.short	0x0018
        /*0024*/ 	.byte	0x00, 0xf4, 0x21, 0x00


	//----- nvinfo : EIATTR_KPARAM_INFO
	.align		4
.L_13:
        /*0028*/ 	.byte	0x04, 0x17
        /*002a*/ 	.short	(.L_15 - .L_14)
.L_14:
        /*002c*/ 	.word	0x00000000
        /*0030*/ 	.short	0x0002
        /*0032*/ 	.short	0x0010
        /*0034*/ 	.byte	0x00, 0xf4, 0x21, 0x00


	//----- nvinfo : EIATTR_KPARAM_INFO
	.align		4
.L_15:
        /*0038*/ 	.byte	0x04, 0x17
        /*003a*/ 	.short	(.L_17 - .L_16)
.L_16:
        /*003c*/ 	.word	0x00000000
        /*0040*/ 	.short	0x0001
        /*0042*/ 	.short	0x0008
        /*0044*/ 	.byte	0x00, 0xf4, 0x21, 0x00


	//----- nvinfo : EIATTR_KPARAM_INFO
	.align		4
.L_17:
        /*0048*/ 	.byte	0x04, 0x17
        /*004a*/ 	.short	(.L_19 - .L_18)
.L_18:
        /*004c*/ 	.word	0x00000000
        /*0050*/ 	.short	0x0000
        /*0052*/ 	.short	0x0000
        /*0054*/ 	.byte	0x00, 0xf4, 0x21, 0x00


	//----- nvinfo : EIATTR_SPARSE_MMA_MASK
	.align		4
.L_19:
        /*0058*/ 	.byte	0x03, 0x50
        /*005a*/ 	.short	0x0000


	//----- nvinfo : EIATTR_MAXREG_COUNT
	.align		4
        /*005c*/ 	.byte	0x03, 0x1b
        /*005e*/ 	.short	0x00ff


	//----- nvinfo : EIATTR_EXIT_INSTR_OFFSETS
	.align		4
        /*0060*/ 	.byte	0x04, 0x1c
        /*0062*/ 	.short	(.L_21 - .L_20)


	//   ....[0]....
.L_20:
        /*0064*/ 	.word	0x00000320


	//   ....[1]....
        /*0068*/ 	.word	0x00000340


	//----- nvinfo : EIATTR_REQNTID
	.align		4
.L_21:
        /*006c*/ 	.byte	0x04, 0x10
        /*006e*/ 	.short	(.L_23 - .L_22)
.L_22:
        /*0070*/ 	.word	0x00000080
        /*0074*/ 	.word	0x00000001
        /*0078*/ 	.word	0x00000001


	//----- nvinfo : EIATTR_CBANK_PARAM_SIZE
	.align		4
.L_23:
        /*007c*/ 	.byte	0x03, 0x19
        /*007e*/ 	.short	0x0024


	//----- nvinfo : EIATTR_PARAM_CBANK
	.align		4
        /*0080*/ 	.byte	0x04, 0x0a
        /*0082*/ 	.short	(.L_25 - .L_24)
	.align		4
.L_24:
        /*0084*/ 	.word	index@(.nv.constant0.triton_poi_fused__softmax_div_masked_fill_3)
        /*0088*/ 	.short	0x0210
        /*008a*/ 	.short	0x0024


	//----- nvinfo : EIATTR_SW_WAR
	.align		4
.L_25:
        /*008c*/ 	.byte	0x04, 0x36
        /*008e*/ 	.short	(.L_27 - .L_26)
.L_26:
        /*0090*/ 	.word	0x00000008
.L_27:


//--------------------- .nv.callgraph             --------------------------
	.section	.nv.callgraph,"",@"SHT_CUDA_CALLGRAPH"
	.align	4
	.sectionentsize	8
	.align		4
        /*0000*/ 	.word	0x00000000
	.align		4
        /*0004*/ 	.word	0xffffffff
	.align		4
        /*0008*/ 	.word	0x00000000
	.align		4
        /*000c*/ 	.word	0xfffffffe
	.align		4
        /*0010*/ 	.word	0x00000000
	.align		4
        /*0014*/ 	.word	0xfffffffd
	.align		4
        /*0018*/ 	.word	0x00000000
	.align		4
        /*001c*/ 	.word	0xfffffffc


//--------------------- .text.triton_poi_fused__softmax_div_masked_fill_3 --------------------------
	.section	.text.triton_poi_fused__softmax_div_masked_fill_3,"ax",@progbits
	.align	128
        .global         triton_poi_fused__softmax_div_masked_fill_3
        .type           triton_poi_fused__softmax_div_masked_fill_3,@function
        .size           triton_poi_fused__softmax_div_masked_fill_3,(.L_x_1 - triton_poi_fused__softmax_div_masked_fill_3)
        .other          triton_poi_fused__softmax_div_masked_fill_3,@"STO_CUDA_ENTRY STV_DEFAULT"
triton_poi_fused__softmax_div_masked_fill_3:
.text.triton_poi_fused__softmax_div_masked_fill_3:
[----:B------:R-:W0:Y:S02]  /*0000*/  LDC R1, c[0x0][0x28] ;  /* 0x00000a00ff017b82 */ /* 0x000e240000000800 */
[----:B------:R-:W1:Y:S01]  /*0010*/  S2R R0, SR_TID.X ;  /* 0x0000000000007919 */ /* 0x000e620000002100 */
[----:B------:R-:W2:Y:S01]  /*0020*/  LDC.64 R4, c[0x0][0x210] ;  /* 0x00008400ff047b82 */ /* 0x000ea20000000a00 */
[----:B------:R-:W-:Y:S01]  /*0030*/  ULDC.64 UR4, c[0x0][0x218] ;  /* 0x0000860000047ab9 */ /* 0x000fe20000000a00 */
[----:B------:R-:W-:Y:S01]  /*0040*/  PRMT R13, RZ, 0x7610, R13 ;  /* 0x00007610ff0d7816 */ /* 0x000fe2000000000d */
[----:B------:R-:W3:Y:S01]  /*0050*/  S2R R7, SR_CTAID.X ;  /* 0x0000000000077919 */ /* 0x000ee20000002500 */
[----:B------:R-:W-:Y:S01]  /*0060*/  IMAD.MOV.U32 R10, RZ, RZ, RZ ;  /* 0x000000ffff0a7224 */ /* 0x000fe200078e00ff */
[----:B-1----:R-:W-:Y:S02]  /*0070*/  LOP3.LUT R0, R0, 0x7f, RZ, 0xc0, !PT ;  /* 0x0000007f00007812 */ /* 0x002fe400078ec0ff */
[----:B---3--:R-:W-:-:S03]  /*0080*/  SHF.R.S32.HI R2, RZ, 0x18, R7 ;  /* 0x00000018ff027819 */ /* 0x008fc60000011407 */
[----:B------:R-:W-:Y:S01]  /*0090*/  IMAD R7, R7, 0x80, R0 ;  /* 0x0000008007077824 */ /* 0x000fe200078e0200 */
[----:B------:R-:W-:-:S03]  /*00a0*/  SGXT R0, R2, 0x1 ;  /* 0x000000010200781a */ /* 0x000fc60000000200 */
[C---:B--2---:R-:W-:Y:S01]  /*00b0*/  IMAD.WIDE R4, R7.reuse, 0x4, R4 ;  /* 0x0000000407047825 */ /* 0x044fe200078e0204 */
[----:B------:R-:W-:Y:S02]  /*00c0*/  ISETP.GE.AND P0, PT, R7, 0x100, PT ;  /* 0x000001000700780c */ /* 0x000fe40003f06270 */
[CC--:B------:R-:W-:Y:S02]  /*00d0*/  LEA.HI R2, R0.reuse, R7.reuse, RZ, 0x4 ;  /* 0x0000000700027211 */ /* 0x0c0fe400078f20ff */
[----:B------:R-:W-:Y:S02]  /*00e0*/  LEA.HI R6, R0, R7, RZ, 0x6 ;  /* 0x0000000700067211 */ /* 0x000fe400078f30ff */
[----:B------:R-:W-:Y:S02]  /*00f0*/  LOP3.LUT R8, R2, 0xfffffff0, RZ, 0xc0, !PT ;  /* 0xfffffff002087812 */ /* 0x000fe400078ec0ff */
[----:B------:R-:W1:Y:S01]  /*0100*/  LDC.64 R2, c[0x0][0x220] ;  /* 0x00008800ff027b82 */ /* 0x000e620000000a00 */
[----:B------:R-:W-:-:S02]  /*0110*/  SHF.R.S32.HI R6, RZ, 0x6, R6 ;  /* 0x00000006ff067819 */ /* 0x000fc40000011406 */
[----:B------:R-:W-:Y:S01]  /*0120*/  IMAD.IADD R9, R7, 0x1, -R8 ;  /* 0x0000000107097824 */ /* 0x000fe200078e0a08 */
[----:B------:R-:W-:-:S03]  /*0130*/  LEA.HI R0, R0, R7, RZ, 0x2 ;  /* 0x0000000700007211 */ /* 0x000fc600078f10ff */
[----:B------:R-:W-:Y:S01]  /*0140*/  IMAD R6, R6, 0x10, R9 ;  /* 0x0000001006067824 */ /* 0x000fe200078e0209 */
[----:B------:R-:W-:-:S04]  /*0150*/  SHF.R.S32.HI R11, RZ, 0x2, R0 ;  /* 0x00000002ff0b7819 */ /* 0x000fc80000011400 */
[----:B------:R-:W-:-:S04]  /*0160*/  IADD3 R8, P1, R6, UR4, RZ ;  /* 0x0000000406087c10 */ /* 0x000fc8000ff3e0ff */
[----:B------:R-:W-:Y:S01]  /*0170*/  LEA.HI.X.SX32 R9, R6, UR5, 0x1, P1 ;  /* 0x0000000506097c11 */ /* 0x000fe200088f0eff */
[----:B------:R-:W-:Y:S01]  /*0180*/  ULDC.64 UR4, c[0x0][0x208] ;  /* 0x0000820000047ab9 */ /* 0x000fe20000000a00 */
[----:B------:R-:W2:Y:S01]  /*0190*/  LDC.64 R6, c[0x0][0x228] ;  /* 0x00008a00ff067b82 */ /* 0x000ea20000000a00 */
[----:B------:R-:W-:Y:S01]  /*01a0*/  IMAD.MOV.U32 R0, RZ, RZ, RZ ;  /* 0x000000ffff007224 */ /* 0x000fe200078e00ff */
[----:B------:R-:W3:Y:S04]  /*01b0*/  @!P0 LDG.E R10, desc[UR4][R4.64] ;  /* 0x00000004040a8981 */ /* 0x000ee8000c1e1900 */
[----:B------:R-:W4:Y:S01]  /*01c0*/  @!P0 LDG.E.EL.U8 R13, desc[UR4][R8.64] ;  /* 0x00000004080d8981 */ /* 0x000f22000c2e1100 */
[----:B-1----:R-:W-:-:S05]  /*01d0*/  IMAD.WIDE R2, R11, 0x4, R2 ;  /* 0x000000040b027825 */ /* 0x002fca00078e0202 */
[----:B------:R-:W5:Y:S01]  /*01e0*/  @!P0 LDG.E.EL R0, desc[UR4][R2.64] ;  /* 0x0000000402008981 */ /* 0x000f62000c2e1900 */
[----:B------:R-:W-:Y:S02]  /*01f0*/  IMAD.MOV.U32 R12, RZ, RZ, RZ ;  /* 0x000000ffff0c7224 */ /* 0x000fe400078e00ff */
[----:B--2---:R-:W-:-:S05]  /*0200*/  IMAD.WIDE R6, R11, 0x4, R6 ;  /* 0x000000040b067825 */ /* 0x004fca00078e0206 */
[----:B------:R-:W2:Y:S01]  /*0210*/  @!P0 LDG.E.EL R12, desc[UR4][R6.64] ;  /* 0x00000004060c8981 */ /* 0x000ea2000c2e1900 */
[----:B----4-:R-:W-:-:S04]  /*0220*/  LOP3.LUT P1, RZ, R13, 0xff, RZ, 0xc0, !PT ;  /* 0x000000ff0dff7812 */ /* 0x010fc8000782c0ff */
[----:B---3--:R-:W-:-:S05]  /*0230*/  FSEL R11, R10, -1.00000000000000000000e+09, !P1 ;  /* 0xce6e6b280a0b7808 */ /* 0x008fca0004800000 */
[----:B-----5:R-:W-:-:S04]  /*0240*/  FADD R0, R11, -R0 ;  /* 0x800000000b007221 */ /* 0x020fc80000000000 */
[----:B------:R-:W-:-:S05]  /*0250*/  FMUL R0, R0, 1.4426950216293334961 ;  /* 0x3fb8aa3b00007820 */ /* 0x000fca0000400000 */
[----:B------:R-:W-:Y:S02]  /*0260*/  FSETP.GEU.AND P2, PT, R0, -126, PT ;  /* 0xc2fc00000000780b */ /* 0x000fe40003f4e000 */
[C---:B--2---:R-:W-:Y:S02]  /*0270*/  FSETP.GT.AND P1, PT, |R12|.reuse, 8.50705917302346158658e+37, PT ;  /* 0x7e8000000c00780b */ /* 0x044fe40003f24200 */
[----:B------:R-:W-:-:S09]  /*0280*/  FSETP.GEU.AND P3, PT, |R12|, 1.175494350822287508e-38, PT ;  /* 0x008000000c00780b */ /* 0x000fd20003f6e200 */
[----:B------:R-:W-:-:S04]  /*0290*/  @!P2 FMUL R0, R0, 0.5 ;  /* 0x3f0000000000a820 */ /* 0x000fc80000400000 */
[----:B------:R-:W1:Y:S01]  /*02a0*/  MUFU.EX2 R2, R0 ;  /* 0x0000000000027308 */ /* 0x000e620000000800 */
[----:B------:R-:W-:-:S04]  /*02b0*/  @P1 FMUL R12, R12, 0.25 ;  /* 0x3e8000000c0c1820 */ /* 0x000fc80000400000 */
[----:B------:R-:W-:-:S04]  /*02c0*/  @!P3 FMUL R12, R12, 16777216 ;  /* 0x4b8000000c0cb820 */ /* 0x000fc80000400000 */
[----:B------:R-:W2:Y:S01]  /*02d0*/  MUFU.RCP R3, R12 ;  /* 0x0000000c00037308 */ /* 0x000ea20000001000 */
[----:B-1----:R-:W-:-:S04]  /*02e0*/  @!P2 FMUL R2, R2, R2 ;  /* 0x000000020202a220 */ /* 0x002fc80000400000 */
[----:B------:R-:W-:-:S04]  /*02f0*/  @P1 FMUL R2, R2, 0.25 ;  /* 0x3e80000002021820 */ /* 0x000fc80000400000 */
[----:B------:R-:W-:-:S04]  /*0300*/  @!P3 FMUL R2, R2, 16777216 ;  /* 0x4b8000000202b820 */ /* 0x000fc80000400000 */
[----:B--2---:R-:W-:Y:S01]  /*0310*/  FMUL R3, R3, R2 ;  /* 0x0000000203037220 */ /* 0x004fe20000400000 */
[----:B------:R-:W-:Y:S06]  /*0320*/  @P0 EXIT ;  /* 0x000000000000094d */ /* 0x000fec0003800000 */
[----:B------:R-:W-:Y:S01]  /*0330*/  STG.E desc[UR4][R4.64], R3 ;  /* 0x0000000304007986 */ /* 0x000fe2000c101904 */
[----:B------:R-:W-:Y:S05]  /*0340*/  EXIT ;  /* 0x000000000000794d */ /* 0x000fea0003800000 */
.L_x_0:
[----:B------:R-:W-:-:S00]  /*0350*/  BRA `(.L_x_0) ;  /* 0xfffffffc00fc7947 */ /* 0x000fc0000383ffff */
[----:B------:R-:W-:-:S00]  /*0360*/  NOP ;  /* 0x0000000000007918 */ /* 0x000fc00000000000 */
        /* <DEDUP_REMOVED lines=9> */
.L_x_1:


//--------------------- .nv.constant0.triton_poi_fused__softmax_div_masked_fill_3 --------------------------
	.section	.nv.constant0.triton_poi_fused__softmax_div_masked_fill_3,"a",@progbits
	.sectionflags	@""
	.align	4
.nv.constant0.triton_poi_fused__softmax_div_masked_fill_3:
	.zero		564
